	.headerflags	@"EF_CUDA_TEXMODE_UNIFIED EF_CUDA_64BIT_ADDRESS EF_CUDA_ACCELERATORS EF_CUDA_SM90 EF_CUDA_VIRTUAL_SM(EF_CUDA_SM90)"
	.elftype	@"ET_EXEC"


//--------------------- .nv.info                  --------------------------
	.section	.nv.info,"",@"SHT_CUDA_INFO"
	.align	4


	//----- nvinfo : EIATTR_REGCOUNT
	.align		4
        /*0000*/ 	.byte	0x04, 0x2f
        /*0002*/ 	.short	(.L_1 - .L_0)
	.align		4
.L_0:
        /*0004*/ 	.word	index@(triton_poi_fused_div_mul_sum_5)
        /*0008*/ 	.word	0x0000001a


	//----- nvinfo : EIATTR_MIN_STACK_SIZE
	.align		4
.L_1:
        /*000c*/ 	.byte	0x04, 0x12
        /*000e*/ 	.short	(.L_3 - .L_2)
	.align		4
.L_2:
        /*0010*/ 	.word	index@(triton_poi_fused_div_mul_sum_5)
        /*0014*/ 	.word	0x00000000


	//----- nvinfo : EIATTR_FRAME_SIZE
	.align		4
.L_3:
        /*0018*/ 	.byte	0x04, 0x11
        /*001a*/ 	.short	(.L_5 - .L_4)
	.align		4
.L_4:
        /*001c*/ 	.word	index@(triton_poi_fused_div_mul_sum_5)
        /*0020*/ 	.word	0x00000000


	//----- nvinfo : EIATTR_MIN_STACK_SIZE
	.align		4
.L_5:
        /*0024*/ 	.byte	0x04, 0x12
        /*0026*/ 	.short	(.L_7 - .L_6)
	.align		4
.L_6:
        /*0028*/ 	.word	index@(triton_poi_fused_div_mul_sum_5)
        /*002c*/ 	.word	0x00000000
.L_7:


//--------------------- .nv.info.triton_poi_fused_div_mul_sum_5 --------------------------
	.section	.nv.info.triton_poi_fused_div_mul_sum_5,"",@"SHT_CUDA_INFO"
	.sectionflags	@""
	.align	4


	//----- nvinfo : EIATTR_CUDA_API_VERSION
	.align		4
        /*0000*/ 	.byte	0x04, 0x37
        /*0002*/ 	.short	(.L_9 - .L_8)
.L_8:
        /*0004*/ 	.word	0x0000007c


	//----- nvinfo : EIATTR_KPARAM_INFO
	.align		4
.L_9:
        /*0008*/ 	.byte	0x04, 0x17
        /*000a*/ 	.short	(.L_11 - .L_10)
.L_10:
        /*000c*/ 	.word	0x00000000
        /*0010*/ 	.short	0x0004
        /*0012*/ 	.short	0x001c
        /*0014*/ 	.byte	0x00, 0xf0, 0x11, 0x00


	//----- nvinfo : EIATTR_KPARAM_INFO
	.align		4
.L_11:
        /*0018*/ 	.byte	0x04, 0x17
        /*001a*/ 	.short	(.L_13 - .L_12)
.L_12:
        /*001c*/ 	.word	0x00000000
        /*0020*/ 	.short	0x0003
        /*0022*/ 	.short	0x0018
        /*0024*/ 	.byte	0x00, 0xf0, 0x11, 0x00


	//----- nvinfo : EIATTR_KPARAM_INFO
	.align		4
.L_13:
        /*0028*/ 	.byte	0x04, 0x17
        /*002a*/ 	.short	(.L_15 - .L_14)
.L_14:
        /*002c*/ 	.word	0x00000000
        /*0030*/ 	.short	0x0002
        /*0032*/ 	.short	0x0010
        /*0034*/ 	.byte	0x00, 0xf4, 0x21, 0x00


	//----- nvinfo : EIATTR_KPARAM_INFO
	.align		4
.L_15:
        /*0038*/ 	.byte	0x04, 0x17
        /*003a*/ 	.short	(.L_17 - .L_16)
.L_16:
        /*003c*/ 	.word	0x00000000
        /*0040*/ 	.short	0x0001
        /*0042*/ 	.short	0x0008
        /*0044*/ 	.byte	0x00, 0xf4, 0x21, 0x00


	//----- nvinfo : EIATTR_KPARAM_INFO
	.align		4
.L_17:
        /*0048*/ 	.byte	0x04, 0x17
        /*004a*/ 	.short	(.L_19 - .L_18)
.L_18:
        /*004c*/ 	.word	0x00000000
        /*0050*/ 	.short	0x0000
        /*0052*/ 	.short	0x0000
        /*0054*/ 	.byte	0x00, 0xf4, 0x21, 0x00


	//----- nvinfo : EIATTR_SPARSE_MMA_MASK
	.align		4
.L_19:
        /*0058*/ 	.byte	0x03, 0x50
        /*005a*/ 	.short	0x0000


	//----- nvinfo : EIATTR_MAXREG_COUNT
	.align		4
        /*005c*/ 	.byte	0x03, 0x1b
        /*005e*/ 	.short	0x00ff


	//----- nvinfo : EIATTR_EXIT_INSTR_OFFSETS
	.align		4
        /*0060*/ 	.byte	0x04, 0x1c
        /*0062*/ 	.short	(.L_21 - .L_20)


	//   ....[0]....
.L_20:
        /*0064*/ 	.word	0x000007e0


	//   ....[1]....
        /*0068*/ 	.word	0x00000800


	//----- nvinfo : EIATTR_REQNTID
	.align		4
.L_21:
        /*006c*/ 	.byte	0x04, 0x10
        /*006e*/ 	.short	(.L_23 - .L_22)
.L_22:
        /*0070*/ 	.word	0x00000080
        /*0074*/ 	.word	0x00000001
        /*0078*/ 	.word	0x00000001


	//----- nvinfo : EIATTR_CBANK_PARAM_SIZE
	.align		4
.L_23:
        /*007c*/ 	.byte	0x03, 0x19
        /*007e*/ 	.short	0x0020


	//----- nvinfo : EIATTR_PARAM_CBANK
	.align		4
        /*0080*/ 	.byte	0x04, 0x0a
        /*0082*/ 	.short	(.L_25 - .L_24)
	.align		4
.L_24:
        /*0084*/ 	.word	index@(.nv.constant0.triton_poi_fused_div_mul_sum_5)
        /*0088*/ 	.short	0x0210
        /*008a*/ 	.short	0x0020


	//----- nvinfo : EIATTR_SW_WAR
	.align		4
.L_25:
        /*008c*/ 	.byte	0x04, 0x36
        /*008e*/ 	.short	(.L_27 - .L_26)
.L_26:
        /*0090*/ 	.word	0x00000008
.L_27:


//--------------------- .nv.callgraph             --------------------------
	.section	.nv.callgraph,"",@"SHT_CUDA_CALLGRAPH"
	.align	4
	.sectionentsize	8
	.align		4
        /*0000*/ 	.word	0x00000000
	.align		4
        /*0004*/ 	.word	0xffffffff
	.align		4
        /*0008*/ 	.word	0x00000000
	.align		4
        /*000c*/ 	.word	0xfffffffe
	.align		4
        /*0010*/ 	.word	0x00000000
	.align		4
        /*0014*/ 	.word	0xfffffffd
	.align		4
        /*0018*/ 	.word	0x00000000
	.align		4
        /*001c*/ 	.word	0xfffffffc


//--------------------- .text.triton_poi_fused_div_mul_sum_5 --------------------------
	.section	.text.triton_poi_fused_div_mul_sum_5,"ax",@progbits
	.sectionflags	@"SHF_BARRIERS=1"
	.align	128
        .global         triton_poi_fused_div_mul_sum_5
        .type           triton_poi_fused_div_mul_sum_5,@function
        .size           triton_poi_fused_div_mul_sum_5,(.L_x_1 - triton_poi_fused_div_mul_sum_5)
        .other          triton_poi_fused_div_mul_sum_5,@"STO_CUDA_ENTRY STV_DEFAULT"
triton_poi_fused_div_mul_sum_5:
.text.triton_poi_fused_div_mul_sum_5:
[----:B------:R-:W0:Y:S02]  /*0000*/  LDC R1, c[0x0][0x28] ;  /* 0x00000a00ff017b82 */ /* 0x000e240000000800 */
[----:B------:R-:W1:Y:S01]  /*0010*/  S2R R0, SR_TID.X ;  /* 0x0000000000007919 */ /* 0x000e620000002100 */
[----:B------:R-:W2:Y:S01]  /*0020*/  LDC.64 R8, c[0x0][0x218] ;  /* 0x00008600ff087b82 */ /* 0x000ea20000000a00 */
[----:B------:R-:W-:Y:S01]  /*0030*/  ULDC.64 UR6, c[0x0][0x208] ;  /* 0x0000820000067ab9 */ /* 0x000fe20000000a00 */
[----:B------:R-:W3:Y:S01]  /*0040*/  S2R R10, SR_CTAID.Y ;  /* 0x00000000000a7919 */ /* 0x000ee20000002600 */
[----:B------:R-:W4:Y:S01]  /*0050*/  S2R R3, SR_CTAID.X ;  /* 0x0000000000037919 */ /* 0x000f220000002500 */
[----:B-1----:R-:W-:Y:S01]  /*0060*/  IMAD.SHL.U32 R6, R0, 0x2, RZ ;  /* 0x0000000200067824 */ /* 0x002fe200078e00ff */
[--C-:B------:R-:W-:Y:S02]  /*0070*/  SHF.R.U32.HI R4, RZ, 0x2, R0.reuse ;  /* 0x00000002ff047819 */ /* 0x100fe40000011600 */
[----:B------:R-:W-:Y:S01]  /*0080*/  SHF.R.U32.HI R12, RZ, 0x4, R0 ;  /* 0x00000004ff0c7819 */ /* 0x000fe20000011600 */
[----:B---3--:R-:W-:Y:S01]  /*0090*/  IMAD.SHL.U32 R5, R10, 0x20, RZ ;  /* 0x000000200a057824 */ /* 0x008fe200078e00ff */
[----:B------:R-:W-:-:S02]  /*00a0*/  SGXT.U32 R4, R4, 0x5 ;  /* 0x000000050404781a */ /* 0x000fc40000000000 */
[----:B------:R-:W-:Y:S01]  /*00b0*/  SHF.R.U32.HI R13, RZ, 0x1a, R10 ;  /* 0x0000001aff0d7819 */ /* 0x000fe2000001160a */
[----:B----4-:R-:W-:Y:S01]  /*00c0*/  IMAD.SHL.U32 R3, R3, 0x8, RZ ;  /* 0x0000000803037824 */ /* 0x010fe200078e00ff */
[----:B------:R-:W-:Y:S02]  /*00d0*/  LOP3.LUT R2, R5, 0x1e, R6, 0xf8, !PT ;  /* 0x0000001e05027812 */ /* 0x000fe400078ef806 */
[----:B------:R-:W-:Y:S02]  /*00e0*/  LOP3.LUT R5, R5, R4, RZ, 0xfc, !PT ;  /* 0x0000000405057212 */ /* 0x000fe400078efcff */
[----:B------:R-:W-:Y:S02]  /*00f0*/  SHF.R.S32.HI R7, RZ, 0x1f, R2 ;  /* 0x0000001fff077819 */ /* 0x000fe40000011402 */
[----:B------:R-:W-:Y:S02]  /*0100*/  SHF.R.S32.HI R14, RZ, 0x1a, R10 ;  /* 0x0000001aff0e7819 */ /* 0x000fe4000001140a */
[----:B------:R-:W-:-:S02]  /*0110*/  LEA.HI R11, R7, R2, RZ, 0x3 ;  /* 0x00000002070b7211 */ /* 0x000fc400078f18ff */
[----:B------:R-:W-:Y:S02]  /*0120*/  LOP3.LUT R4, R3, 0x6, R6, 0xf8, !PT ;  /* 0x0000000603047812 */ /* 0x000fe400078ef806 */
[----:B------:R-:W-:Y:S02]  /*0130*/  SGXT.U32 R6, R12, 0x3 ;  /* 0x000000030c06781a */ /* 0x000fe40000000000 */
[----:B------:R-:W-:Y:S02]  /*0140*/  SGXT.U32 R10, R13, 0x1 ;  /* 0x000000010d0a781a */ /* 0x000fe40000000000 */
[C---:B------:R-:W-:Y:S01]  /*0150*/  LOP3.LUT R13, R11.reuse, 0xfffffff8, RZ, 0xc0, !PT ;  /* 0xfffffff80b0d7812 */ /* 0x040fe200078ec0ff */
[----:B------:R-:W-:Y:S01]  /*0160*/  IMAD.SHL.U32 R11, R11, 0x10, RZ ;  /* 0x000000100b0b7824 */ /* 0x000fe200078e00ff */
[----:B------:R-:W-:Y:S01]  /*0170*/  LOP3.LUT R3, R3, R6, RZ, 0xfc, !PT ;  /* 0x0000000603037212 */ /* 0x000fe200078efcff */
[----:B------:R-:W-:Y:S01]  /*0180*/  IMAD.IADD R7, R5, 0x1, R10 ;  /* 0x0000000105077824 */ /* 0x000fe200078e020a */
[----:B------:R-:W-:Y:S01]  /*0190*/  SGXT R12, R14, 0x1 ;  /* 0x000000010e0c781a */ /* 0x000fe20000000200 */
[----:B------:R-:W-:Y:S01]  /*01a0*/  IMAD.IADD R10, R2, 0x1, -R13 ;  /* 0x00000001020a7824 */ /* 0x000fe200078e0a0d */
[----:B------:R-:W-:-:S02]  /*01b0*/  ISETP.GE.AND P1, PT, R3, 0x10, PT ;  /* 0x000000100300780c */ /* 0x000fc40003f26270 */
[----:B------:R-:W-:Y:S01]  /*01c0*/  SHF.R.S32.HI R7, RZ, 0x1, R7 ;  /* 0x00000001ff077819 */ /* 0x000fe20000011407 */
[----:B------:R-:W-:Y:S01]  /*01d0*/  IMAD R10, R3, 0x8, R10 ;  /* 0x00000008030a7824 */ /* 0x000fe200078e020a */
[----:B------:R-:W-:Y:S02]  /*01e0*/  LOP3.LUT R11, R11, 0xffffff80, RZ, 0xc0, !PT ;  /* 0xffffff800b0b7812 */ /* 0x000fe400078ec0ff */
[----:B------:R-:W-:Y:S02]  /*01f0*/  ISETP.LT.AND P1, PT, R2, 0x20, !P1 ;  /* 0x000000200200780c */ /* 0x000fe40004f21270 */
[----:B------:R-:W-:Y:S01]  /*0200*/  LEA.HI R3, R7, R7, RZ, 0x2 ;  /* 0x0000000707037211 */ /* 0x000fe200078f10ff */
[----:B------:R-:W-:Y:S01]  /*0210*/  IMAD.IADD R17, R10, 0x1, R11 ;  /* 0x000000010a117824 */ /* 0x000fe200078e020b */
[----:B------:R-:W-:Y:S02]  /*0220*/  LEA.HI R12, R12, R5, RZ, 0x3 ;  /* 0x000000050c0c7211 */ /* 0x000fe400078f18ff */
[----:B------:R-:W-:-:S02]  /*0230*/  LOP3.LUT R10, R3, 0x7ffffffc, RZ, 0xc0, !PT ;  /* 0x7ffffffc030a7812 */ /* 0x000fc400078ec0ff */
[----:B------:R-:W-:Y:S01]  /*0240*/  CS2R R2, SRZ ;  /* 0x0000000000027805 */ /* 0x000fe2000001ff00 */
[----:B--2---:R-:W-:Y:S01]  /*0250*/  IMAD.WIDE R16, R17, 0x4, R8 ;  /* 0x0000000411107825 */ /* 0x004fe200078e0208 */
[----:B------:R-:W-:-:S03]  /*0260*/  ISETP.GE.AND P0, PT, R4, 0x10, PT ;  /* 0x000000100400780c */ /* 0x000fc60003f06270 */
[----:B------:R-:W-:Y:S01]  /*0270*/  IMAD.SHL.U32 R12, R12, 0x10, RZ ;  /* 0x000000100c0c7824 */ /* 0x000fe200078e00ff */
[----:B------:R1:W2:Y:S01]  /*0280*/  @P1 LDG.E.EL.64 R2, desc[UR6][R16.64] ;  /* 0x0000000610021981 */ /* 0x0002a2000c2e1b00 */
[----:B------:R-:W-:Y:S01]  /*0290*/  IMAD.IADD R10, R7, 0x1, -R10 ;  /* 0x00000001070a7824 */ /* 0x000fe200078e0a0a */
[----:B------:R-:W-:Y:S02]  /*02a0*/  ISETP.LT.AND P0, PT, R5, 0x20, !P0 ;  /* 0x000000200500780c */ /* 0x000fe40004701270 */
[----:B------:R-:W-:Y:S02]  /*02b0*/  LOP3.LUT R11, R12, 0xffffff80, RZ, 0xc0, !PT ;  /* 0xffffff800c0b7812 */ /* 0x000fe400078ec0ff */
[----:B------:R-:W-:-:S03]  /*02c0*/  LEA R18, R10, 0x1, 0x1 ;  /* 0x000000010a127811 */ /* 0x000fc600078e08ff */
[----:B------:R-:W-:-:S04]  /*02d0*/  IMAD R19, R4, 0x8, R11 ;  /* 0x0000000804137824 */ /* 0x000fc800078e020b */
[----:B------:R-:W-:Y:S02]  /*02e0*/  IMAD.IADD R15, R19, 0x1, R18 ;  /* 0x00000001130f7824 */ /* 0x000fe400078e0212 */
[----:B------:R-:W-:Y:S01]  /*02f0*/  IMAD R21, R10, 0x2, R19 ;  /* 0x000000020a157824 */ /* 0x000fe200078e0213 */
[----:B------:R-:W-:Y:S01]  /*0300*/  CS2R R10, SRZ ;  /* 0x00000000000a7805 */ /* 0x000fe2000001ff00 */
[----:B------:R-:W-:Y:S01]  /*0310*/  IMAD.WIDE R14, R15, 0x4, R8 ;  /* 0x000000040f0e7825 */ /* 0x000fe200078e0208 */
[----:B------:R-:W-:Y:S02]  /*0320*/  IADD3 R23, R18, 0x8, R19 ;  /* 0x0000000812177810 */ /* 0x000fe40007ffe013 */
[----:B-1----:R-:W-:Y:S01]  /*0330*/  CS2R R16, SRZ ;  /* 0x0000000000107805 */ /* 0x002fe2000001ff00 */
[----:B------:R-:W1:Y:S01]  /*0340*/  LDC.64 R18, c[0x0][0x210] ;  /* 0x00008400ff127b82 */ /* 0x000e620000000a00 */
[C-C-:B------:R-:W-:Y:S01]  /*0350*/  IMAD.WIDE R12, R21.reuse, 0x4, R8.reuse ;  /* 0x00000004150c7825 */ /* 0x140fe200078e0208 */
[----:B------:R-:W3:Y:S03]  /*0360*/  @P0 LDG.E.EL R11, desc[UR6][R14.64] ;  /* 0x000000060e0b0981 */ /* 0x000ee6000c2e1900 */
[----:B------:R-:W-:Y:S01]  /*0370*/  VIADD R21, R21, 0x8 ;  /* 0x0000000815157836 */ /* 0x000fe20000000000 */
[----:B------:R4:W5:Y:S01]  /*0380*/  @P0 LDG.E.EL R10, desc[UR6][R12.64] ;  /* 0x000000060c0a0981 */ /* 0x000962000c2e1900 */
[----:B------:R-:W-:-:S04]  /*0390*/  IMAD.WIDE R22, R23, 0x4, R8 ;  /* 0x0000000417167825 */ /* 0x000fc800078e0208 */
[----:B------:R-:W-:Y:S01]  /*03a0*/  IMAD.WIDE R20, R21, 0x4, R8 ;  /* 0x0000000415147825 */ /* 0x000fe200078e0208 */
[----:B------:R-:W5:Y:S04]  /*03b0*/  @P0 LDG.E.EL R17, desc[UR6][R22.64] ;  /* 0x0000000616110981 */ /* 0x000f68000c2e1900 */
[----:B------:R-:W5:Y:S01]  /*03c0*/  @P0 LDG.E.EL R16, desc[UR6][R20.64] ;  /* 0x0000000614100981 */ /* 0x000f62000c2e1900 */
[----:B------:R-:W-:Y:S01]  /*03d0*/  IMAD R7, R7, 0x10, R4 ;  /* 0x0000001007077824 */ /* 0x000fe200078e0204 */
[----:B------:R-:W-:-:S03]  /*03e0*/  CS2R R8, SRZ ;  /* 0x0000000000087805 */ /* 0x000fc6000001ff00 */
[----:B-1----:R-:W-:-:S05]  /*03f0*/  IMAD.WIDE R18, R7, 0x4, R18 ;  /* 0x0000000407127825 */ /* 0x002fca00078e0212 */
[----:B------:R-:W5:Y:S01]  /*0400*/  @P0 LDG.E.EL.64 R8, desc[UR6][R18.64] ;  /* 0x0000000612080981 */ /* 0x000f62000c2e1b00 */
[----:B------:R-:W1:Y:S01]  /*0410*/  S2UR UR5, SR_CgaCtaId ;  /* 0x00000000000579c3 */ /* 0x000e620000008800 */
[----:B------:R-:W-:Y:S01]  /*0420*/  IMAD.SHL.U32 R7, R0, 0x10, RZ ;  /* 0x0000001000077824 */ /* 0x000fe200078e00ff */
[----:B------:R-:W-:-:S04]  /*0430*/  UMOV UR4, 0x400 ;  /* 0x0000040000047882 */ /* 0x000fc80000000000 */
[----:B------:R-:W-:-:S04]  /*0440*/  LOP3.LUT R7, R7, 0xf0, RZ, 0xc0, !PT ;  /* 0x000000f007077812 */ /* 0x000fc800078ec0ff */
[----:B------:R-:W-:Y:S01]  /*0450*/  LOP3.LUT R6, R7, R6, RZ, 0xfc, !PT ;  /* 0x0000000607067212 */ /* 0x000fe200078efcff */
[----:B-1----:R-:W-:-:S06]  /*0460*/  UPRMT UR4, UR5, 0x654, UR4 ;  /* 0x0000065405047896 */ /* 0x002fcc0008000004 */
[C---:B----4-:R-:W-:Y:S02]  /*0470*/  LEA.HI R13, R7.reuse, UR4, RZ, 0x1f ;  /* 0x00000004070d7c11 */ /* 0x050fe4000f8ff8ff */
[----:B------:R-:W-:-:S04]  /*0480*/  LOP3.LUT R7, R7, 0x8, RZ, 0xfc, !PT ;  /* 0x0000000807077812 */ /* 0x000fc800078efcff */
[----:B------:R-:W-:Y:S01]  /*0490*/  LEA.HI R7, R7, UR4, RZ, 0x1f ;  /* 0x0000000407077c11 */ /* 0x000fe2000f8ff8ff */
[----:B------:R-:W-:-:S04]  /*04a0*/  IMAD R13, R6, 0x4, R13 ;  /* 0x00000004060d7824 */ /* 0x000fc800078e020d */
[----:B------:R-:W-:Y:S02]  /*04b0*/  IMAD R6, R6, 0x4, R7 ;  /* 0x0000000406067824 */ /* 0x000fe400078e0207 */
[C---:B------:R-:W-:Y:S01]  /*04c0*/  IMAD.SHL.U32 R12, R0.reuse, 0x8, RZ ;  /* 0x00000008000c7824 */ /* 0x040fe200078e00ff */
[----:B------:R-:W-:-:S04]  /*04d0*/  LOP3.LUT R0, R0, 0x7c, RZ, 0xc0, !PT ;  /* 0x0000007c00007812 */ /* 0x000fc800078ec0ff */
[----:B------:R-:W-:-:S04]  /*04e0*/  LOP3.LUT R15, R12, 0x3f8, RZ, 0xc0, !PT ;  /* 0x000003f80c0f7812 */ /* 0x000fc800078ec0ff */
[----:B------:R-:W-:Y:S01]  /*04f0*/  IADD3 R0, R15, UR4, R0 ;  /* 0x000000040f007c10 */ /* 0x000fe2000fffe000 */
[----:B------:R-:W-:Y:S01]  /*0500*/  IMAD R5, R5, 0x10, R4 ;  /* 0x0000001005057824 */ /* 0x000fe200078e0204 */
[----:B--2---:R-:W-:-:S04]  /*0510*/  FSETP.GEU.AND P1, PT, R2, RZ, PT ;  /* 0x000000ff0200720b */ /* 0x004fc80003f2e000 */
[----:B------:R-:W-:Y:S02]  /*0520*/  FSEL R2, R2, RZ, P1 ;  /* 0x000000ff02027208 */ /* 0x000fe40000800000 */
[----:B------:R-:W-:-:S04]  /*0530*/  FSETP.GEU.AND P1, PT, R3, RZ, PT ;  /* 0x000000ff0300720b */ /* 0x000fc80003f2e000 */
[----:B------:R-:W-:Y:S01]  /*0540*/  FSEL R3, R3, RZ, P1 ;  /* 0x000000ff03037208 */ /* 0x000fe20000800000 */
[----:B------:R-:W-:-:S04]  /*0550*/  FADD R2, R2, 0.0010000000474974513054 ;  /* 0x3a83126f02027421 */ /* 0x000fc80000000000 */
[----:B------:R-:W-:Y:S01]  /*0560*/  FADD R3, R3, 0.0010000000474974513054 ;  /* 0x3a83126f03037421 */ /* 0x000fe20000000000 */
[----:B------:R-:W-:Y:S04]  /*0570*/  STS [R13], R2 ;  /* 0x000000020d007388 */ /* 0x000fe80000000800 */
[----:B------:R1:W-:Y:S01]  /*0580*/  STS [R6+0x20], R3 ;  /* 0x0000200306007388 */ /* 0x0003e20000000800 */
[----:B------:R-:W-:Y:S01]  /*0590*/  BAR.SYNC.DEFER_BLOCKING 0x0 ;  /* 0x0000000000007b1d */ /* 0x000fe20000010000 */
[C---:B---3--:R-:W-:Y:S02]  /*05a0*/  FSETP.GEU.AND P3, PT, R11.reuse, RZ, PT ;  /* 0x000000ff0b00720b */ /* 0x048fe40003f6e000 */
[----:B-----5:R-:W-:Y:S02]  /*05b0*/  FSETP.GEU.AND P2, PT, R10, RZ, PT ;  /* 0x000000ff0a00720b */ /* 0x020fe40003f4e000 */
[----:B------:R-:W-:-:S03]  /*05c0*/  FSEL R11, R11, RZ, P3 ;  /* 0x000000ff0b0b7208 */ /* 0x000fc60001800000 */
[----:B-1----:R-:W1:Y:S01]  /*05d0*/  LDC.64 R2, c[0x0][0x220] ;  /* 0x00008800ff027b82 */ /* 0x002e620000000a00 */
[----:B------:R-:W-:Y:S02]  /*05e0*/  FSEL R10, R10, RZ, P2 ;  /* 0x000000ff0a0a7208 */ /* 0x000fe40001000000 */
[----:B------:R-:W-:Y:S01]  /*05f0*/  FSETP.GEU.AND P2, PT, R17, RZ, PT ;  /* 0x000000ff1100720b */ /* 0x000fe20003f4e000 */
[----:B------:R-:W-:Y:S01]  /*0600*/  FADD R11, R11, 0.0010000000474974513054 ;  /* 0x3a83126f0b0b7421 */ /* 0x000fe20000000000 */
[----:B------:R-:W-:Y:S01]  /*0610*/  FSETP.GEU.AND P1, PT, R16, RZ, PT ;  /* 0x000000ff1000720b */ /* 0x000fe20003f2e000 */
[----:B------:R-:W-:Y:S01]  /*0620*/  FADD R10, R10, 0.0010000000474974513054 ;  /* 0x3a83126f0a0a7421 */ /* 0x000fe20000000000 */
[----:B------:R-:W-:Y:S02]  /*0630*/  FSEL R17, R17, RZ, P2 ;  /* 0x000000ff11117208 */ /* 0x000fe40001000000 */
[----:B------:R-:W-:Y:S01]  /*0640*/  FSEL R16, R16, RZ, P1 ;  /* 0x000000ff10107208 */ /* 0x000fe20000800000 */
[----:B------:R-:W-:-:S02]  /*0650*/  FADD R10, R10, R11 ;  /* 0x0000000b0a0a7221 */ /* 0x000fc40000000000 */
[----:B------:R-:W-:Y:S02]  /*0660*/  FADD R17, R17, 0.0010000000474974513054 ;  /* 0x3a83126f11117421 */ /* 0x000fe40000000000 */
[----:B------:R-:W-:Y:S01]  /*0670*/  FADD R16, R16, 0.0010000000474974513054 ;  /* 0x3a83126f10107421 */ /* 0x000fe20000000000 */
[----:B------:R-:W2:Y:S04]  /*0680*/  LDS R7, [R0] ;  /* 0x0000000000077984 */ /* 0x000ea80000000800 */
[----:B------:R-:W3:Y:S01]  /*0690*/  LDS R11, [R0+0x4] ;  /* 0x00000400000b7984 */ /* 0x000ee20000000800 */
[----:B------:R-:W-:Y:S01]  /*06a0*/  FADD R16, R16, R17 ;  /* 0x0000001110107221 */ /* 0x000fe20000000000 */
[----:B------:R-:W-:-:S04]  /*06b0*/  FSETP.GT.AND P1, PT, |R10|, 8.50705917302346158658e+37, PT ;  /* 0x7e8000000a00780b */ /* 0x000fc80003f24200 */
[----:B------:R-:W-:Y:S02]  /*06c0*/  FSETP.GT.AND P2, PT, |R16|, 8.50705917302346158658e+37, PT ;  /* 0x7e8000001000780b */ /* 0x000fe40003f44200 */
[----:B------:R-:W-:Y:S02]  /*06d0*/  FSETP.GEU.AND P3, PT, |R10|, 1.175494350822287508e-38, PT ;  /* 0x008000000a00780b */ /* 0x000fe40003f6e200 */
[----:B------:R-:W-:-:S05]  /*06e0*/  FSETP.GEU.AND P4, PT, |R16|, 1.175494350822287508e-38, PT ;  /* 0x008000001000780b */ /* 0x000fca0003f8e200 */
[----:B------:R-:W-:-:S04]  /*06f0*/  @P1 FMUL R10, R10, 0.25 ;  /* 0x3e8000000a0a1820 */ /* 0x000fc80000400000 */
[----:B------:R-:W-:Y:S02]  /*0700*/  @P2 FMUL R16, R16, 0.25 ;  /* 0x3e80000010102820 */ /* 0x000fe40000400000 */
[----:B------:R-:W-:Y:S02]  /*0710*/  @!P3 FMUL R10, R10, 16777216 ;  /* 0x4b8000000a0ab820 */ /* 0x000fe40000400000 */
[----:B------:R-:W-:-:S04]  /*0720*/  @!P4 FMUL R16, R16, 16777216 ;  /* 0x4b8000001010c820 */ /* 0x000fc80000400000 */
[----:B------:R-:W4:Y:S08]  /*0730*/  MUFU.RCP R10, R10 ;  /* 0x0000000a000a7308 */ /* 0x000f300000001000 */
[----:B------:R-:W5:Y:S01]  /*0740*/  MUFU.RCP R16, R16 ;  /* 0x0000001000107308 */ /* 0x000f620000001000 */
[----:B--2---:R-:W-:Y:S01]  /*0750*/  @P1 FMUL R7, R7, 0.25 ;  /* 0x3e80000007071820 */ /* 0x004fe20000400000 */
[----:B---3--:R-:W-:-:S03]  /*0760*/  @P2 FMUL R11, R11, 0.25 ;  /* 0x3e8000000b0b2820 */ /* 0x008fc60000400000 */
[----:B------:R-:W-:Y:S01]  /*0770*/  @!P3 FMUL R7, R7, 16777216 ;  /* 0x4b8000000707b820 */ /* 0x000fe20000400000 */
[----:B------:R-:W-:-:S03]  /*0780*/  @!P4 FMUL R11, R11, 16777216 ;  /* 0x4b8000000b0bc820 */ /* 0x000fc60000400000 */
[----:B----4-:R-:W-:Y:S01]  /*0790*/  FMUL R7, R10, R7 ;  /* 0x000000070a077220 */ /* 0x010fe20000400000 */
[----:B-1----:R-:W-:-:S04]  /*07a0*/  IMAD.WIDE R2, R5, 0x4, R2 ;  /* 0x0000000405027825 */ /* 0x002fc800078e0202 */
[----:B-----5:R-:W-:Y:S01]  /*07b0*/  FMUL R0, R16, R11 ;  /* 0x0000000b10007220 */ /* 0x020fe20000400000 */
[----:B------:R-:W-:-:S03]  /*07c0*/  FMUL R8, R7, R8 ;  /* 0x0000000807087220 */ /* 0x000fc60000400000 */
[----:B------:R-:W-:Y:S01]  /*07d0*/  FMUL R9, R0, R9 ;  /* 0x0000000900097220 */ /* 0x000fe20000400000 */
[----:B------:R-:W-:Y:S06]  /*07e0*/  @!P0 EXIT ;  /* 0x000000000000894d */ /* 0x000fec0003800000 */
[----:B------:R-:W-:Y:S01]  /*07f0*/  STG.E.64 desc[UR6][R2.64], R8 ;  /* 0x0000000802007986 */ /* 0x000fe2000c101b06 */
[----:B------:R-:W-:Y:S05]  /*0800*/  EXIT ;  /* 0x000000000000794d */ /* 0x000fea0003800000 */
.L_x_0:
[----:B------:R-:W-:-:S00]  /*0810*/  BRA `(.L_x_0) ;  /* 0xfffffffc00fc7947 */ /* 0x000fc0000383ffff */
[----:B------:R-:W-:-:S00]  /*0820*/  NOP ;  /* 0x0000000000007918 */ /* 0x000fc00000000000 */
        /* <DEDUP_REMOVED lines=13> */
.L_x_1:


//--------------------- .nv.shared.triton_poi_fused_div_mul_sum_5 --------------------------
	.section	.nv.shared.triton_poi_fused_div_mul_sum_5,"aw",@nobits
	.sectionflags	@""
	.align	16
	.zero		1024


//--------------------- .nv.constant0.triton_poi_fused_div_mul_sum_5 --------------------------
	.section	.nv.constant0.triton_poi_fused_div_mul_sum_5,"a",@progbits
	.sectionflags	@""
	.align	4
.nv.constant0.triton_poi_fused_div_mul_sum_5:
	.zero		560
